	.headerflags	@"EF_CUDA_TEXMODE_UNIFIED EF_CUDA_64BIT_ADDRESS EF_CUDA_ACCELERATORS EF_CUDA_SM90 EF_CUDA_VIRTUAL_SM(EF_CUDA_SM90)"
	.elftype	@"ET_EXEC"


//--------------------- .nv.info                  --------------------------
	.section	.nv.info,"",@"SHT_CUDA_INFO"
	.align	4


	//----- nvinfo : EIATTR_REGCOUNT
	.align		4
        /*0000*/ 	.byte	0x04, 0x2f
        /*0002*/ 	.short	(.L_3 - .L_2)
	.align		4
.L_2:
        /*0004*/ 	.word	index@(triton_poi_fused__native_batch_norm_legit_no_training_relu_9)
        /*0008*/ 	.word	0x00000020


	//----- nvinfo : EIATTR_MIN_STACK_SIZE
	.align		4
.L_3:
        /*000c*/ 	.byte	0x04, 0x12
        /*000e*/ 	.short	(.L_5 - .L_4)
	.align		4
.L_4:
        /*0010*/ 	.word	index@(triton_poi_fused__native_batch_norm_legit_no_training_relu_9)
        /*0014*/ 	.word	0x00000000


	//----- nvinfo : EIATTR_FRAME_SIZE
	.align		4
.L_5:
        /*0018*/ 	.byte	0x04, 0x11
        /*001a*/ 	.short	(.L_7 - .L_6)
	.align		4
.L_6:
        /*001c*/ 	.word	index@(triton_poi_fused__native_batch_norm_legit_no_training_relu_9)
        /*0020*/ 	.word	0x00000000


	//----- nvinfo : EIATTR_MIN_STACK_SIZE
	.align		4
.L_7:
        /*0024*/ 	.byte	0x04, 0x12
        /*0026*/ 	.short	(.L_9 - .L_8)
	.align		4
.L_8:
        /*0028*/ 	.word	index@(triton_poi_fused__native_batch_norm_legit_no_training_relu_9)
        /*002c*/ 	.word	0x00000000
.L_9:


//--------------------- .nv.info.triton_poi_fused__native_batch_norm_legit_no_training_relu_9 --------------------------
	.section	.nv.info.triton_poi_fused__native_batch_norm_legit_no_training_relu_9,"",@"SHT_CUDA_INFO"
	.sectionflags	@""
	.align	4


	//----- nvinfo : EIATTR_CUDA_API_VERSION
	.align		4
        /*0000*/ 	.byte	0x04, 0x37
        /*0002*/ 	.short	(.L_11 - .L_10)
.L_10:
        /*0004*/ 	.word	0x0000007c


	//----- nvinfo : EIATTR_KPARAM_INFO
	.align		4
.L_11:
        /*0008*/ 	.byte	0x04, 0x17
        /*000a*/ 	.short	(.L_13 - .L_12)
.L_12:
        /*000c*/ 	.word	0x00000000
        /*0010*/ 	.short	0x0007
        /*0012*/ 	.short	0x0034
        /*0014*/ 	.byte	0x00, 0xf0, 0x11, 0x00


	//----- nvinfo : EIATTR_KPARAM_INFO
	.align		4
.L_13:
        /*0018*/ 	.byte	0x04, 0x17
        /*001a*/ 	.short	(.L_15 - .L_14)
.L_14:
        /*001c*/ 	.word	0x00000000
        /*0020*/ 	.short	0x0006
        /*0022*/ 	.short	0x0030
        /*0024*/ 	.byte	0x00, 0xf0, 0x11, 0x00


	//----- nvinfo : EIATTR_KPARAM_INFO
	.align		4
.L_15:
        /*0028*/ 	.byte	0x04, 0x17
        /*002a*/ 	.short	(.L_17 - .L_16)
.L_16:
        /*002c*/ 	.word	0x00000000
        /*0030*/ 	.short	0x0005
        /*0032*/ 	.short	0x0028
        /*0034*/ 	.byte	0x00, 0xf4, 0x21, 0x00


	//----- nvinfo : EIATTR_KPARAM_INFO
	.align		4
.L_17:
        /*0038*/ 	.byte	0x04, 0x17
        /*003a*/ 	.short	(.L_19 - .L_18)
.L_18:
        /*003c*/ 	.word	0x00000000
        /*0040*/ 	.short	0x0004
        /*0042*/ 	.short	0x0020
        /*0044*/ 	.byte	0x00, 0xf4, 0x21, 0x00


	//----- nvinfo : EIATTR_KPARAM_INFO
	.align		4
.L_19:
        /*0048*/ 	.byte	0x04, 0x17
        /*004a*/ 	.short	(.L_21 - .L_20)
.L_20:
        /*004c*/ 	.word	0x00000000
        /*0050*/ 	.short	0x0003
        /*0052*/ 	.short	0x0018
        /*0054*/ 	.byte	0x00, 0xf4, 0x21, 0x00


	//----- nvinfo : EIATTR_KPARAM_INFO
	.align		4
.L_21:
        /*0058*/ 	.byte	0x04, 0x17
        /*005a*/ 	.short	(.L_23 - .L_22)
.L_22:
        /*005c*/ 	.word	0x00000000
        /*0060*/ 	.short	0x0002
        /*0062*/ 	.short	0x0010
        /*0064*/ 	.byte	0x00, 0xf4, 0x21, 0x00


	//----- nvinfo : EIATTR_KPARAM_INFO
	.align		4
.L_23:
        /*0068*/ 	.byte	0x04, 0x17
        /*006a*/ 	.short	(.L_25 - .L_24)
.L_24:
        /*006c*/ 	.word	0x00000000
        /*0070*/ 	.short	0x0001
        /*0072*/ 	.short	0x0008
        /*0074*/ 	.byte	0x00, 0xf4, 0x21, 0x00


	//----- nvinfo : EIATTR_KPARAM_INFO
	.align		4
.L_25:
        /*0078*/ 	.byte	0x04, 0x17
        /*007a*/ 	.short	(.L_27 - .L_26)
.L_26:
        /*007c*/ 	.word	0x00000000
        /*0080*/ 	.short	0x0000
        /*0082*/ 	.short	0x0000
        /*0084*/ 	.byte	0x00, 0xf4, 0x21, 0x00


	//----- nvinfo : EIATTR_SPARSE_MMA_MASK
	.align		4
.L_27:
        /*0088*/ 	.byte	0x03, 0x50
        /*008a*/ 	.short	0x0000


	//----- nvinfo : EIATTR_MAXREG_COUNT
	.align		4
        /*008c*/ 	.byte	0x03, 0x1b
        /*008e*/ 	.short	0x00ff


	//----- nvinfo : EIATTR_EXIT_INSTR_OFFSETS
	.align		4
        /*0090*/ 	.byte	0x04, 0x1c
        /*0092*/ 	.short	(.L_29 - .L_28)


	//   ....[0]....
.L_28:
        /*0094*/ 	.word	0x000007a0


	//   ....[1]....
        /*0098*/ 	.word	0x000007c0


	//----- nvinfo : EIATTR_REQNTID
	.align		4
.L_29:
        /*009c*/ 	.byte	0x04, 0x10
        /*009e*/ 	.short	(.L_31 - .L_30)
.L_30:
        /*00a0*/ 	.word	0x00000080
        /*00a4*/ 	.word	0x00000001
        /*00a8*/ 	.word	0x00000001


	//----- nvinfo : EIATTR_CBANK_PARAM_SIZE
	.align		4
.L_31:
        /*00ac*/ 	.byte	0x03, 0x19
        /*00ae*/ 	.short	0x0038


	//----- nvinfo : EIATTR_PARAM_CBANK
	.align		4
        /*00b0*/ 	.byte	0x04, 0x0a
        /*00b2*/ 	.short	(.L_33 - .L_32)
	.align		4
.L_32:
        /*00b4*/ 	.word	index@(.nv.constant0.triton_poi_fused__native_batch_norm_legit_no_training_relu_9)
        /*00b8*/ 	.short	0x0210
        /*00ba*/ 	.short	0x0038


	//----- nvinfo : EIATTR_SW_WAR
	.align		4
.L_33:
        /*00bc*/ 	.byte	0x04, 0x36
        /*00be*/ 	.short	(.L_35 - .L_34)
.L_34:
        /*00c0*/ 	.word	0x00000008
.L_35:


//--------------------- .nv.callgraph             --------------------------
	.section	.nv.callgraph,"",@"SHT_CUDA_CALLGRAPH"
	.align	4
	.sectionentsize	8
	.align		4
        /*0000*/ 	.word	0x00000000
	.align		4
        /*0004*/ 	.word	0xffffffff
	.align		4
        /*0008*/ 	.word	0x00000000
	.align		4
        /*000c*/ 	.word	0xfffffffe
	.align		4
        /*0010*/ 	.word	0x00000000
	.align		4
        /*0014*/ 	.word	0xfffffffd
	.align		4
        /*0018*/ 	.word	0x00000000
	.align		4
        /*001c*/ 	.word	0xfffffffc


//--------------------- .nv.constant4             --------------------------
	.section	.nv.constant4,"a",@progbits
	.align	8
	.align		8
.nv.constant4:
        /*0000*/ 	.dword	_$_str
	.align		8
        /*0008*/ 	.dword	_$_str_$_2


//--------------------- .text.triton_poi_fused__native_batch_norm_legit_no_training_relu_9 --------------------------
	.section	.text.triton_poi_fused__native_batch_norm_legit_no_training_relu_9,"ax",@progbits
	.align	128
        .global         triton_poi_fused__native_batch_norm_legit_no_training_relu_9
        .type           triton_poi_fused__native_batch_norm_legit_no_training_relu_9,@function
        .size           triton_poi_fused__native_batch_norm_legit_no_training_relu_9,(.L_x_1 - triton_poi_fused__native_batch_norm_legit_no_training_relu_9)
        .other          triton_poi_fused__native_batch_norm_legit_no_training_relu_9,@"STO_CUDA_ENTRY STV_DEFAULT"
triton_poi_fused__native_batch_norm_legit_no_training_relu_9:
.text.triton_poi_fused__native_batch_norm_legit_no_training_relu_9:
[----:B------:R-:W0:Y:S01]  /*0000*/  LDC R1, c[0x0][0x28] ;  /* 0x00000a00ff017b82 */ /* 0x000e220000000800 */
[----:B------:R-:W1:Y:S07]  /*0010*/  S2R R21, SR_CTAID.Y ;  /* 0x0000000000157919 */ /* 0x000e6e0000002600 */
[----:B------:R-:W2:Y:S01]  /*0020*/  LDC.64 R2, c[0x0][0x220] ;  /* 0x00008800ff027b82 */ /* 0x000ea20000000a00 */
[----:B------:R-:W-:Y:S01]  /*0030*/  CS2R R18, SRZ ;  /* 0x0000000000127805 */ /* 0x000fe2000001ff00 */
[----:B------:R-:W-:Y:S01]  /*0040*/  ULDC.64 UR4, c[0x0][0x208] ;  /* 0x0000820000047ab9 */ /* 0x000fe20000000a00 */
[----:B------:R-:W3:Y:S01]  /*0050*/  S2R R6, SR_TID.X ;  /* 0x0000000000067919 */ /* 0x000ee20000002100 */
[----:B------:R-:W4:Y:S04]  /*0060*/  S2R R5, SR_CTAID.X ;  /* 0x0000000000057919 */ /* 0x000f280000002500 */
[----:B------:R-:W5:Y:S01]  /*0070*/  LDC.64 R14, c[0x0][0x210] ;  /* 0x00008400ff0e7b82 */ /* 0x000f620000000a00 */
[----:B-1----:R-:W-:-:S02]  /*0080*/  SHF.R.S32.HI R0, RZ, 0x1f, R21 ;  /* 0x0000001fff007819 */ /* 0x002fc40000011415 */
[----:B------:R-:W-:Y:S02]  /*0090*/  ISETP.GE.AND P2, PT, R21, 0x100, PT ;  /* 0x000001001500780c */ /* 0x000fe40003f46270 */
[----:B------:R-:W-:-:S04]  /*00a0*/  LEA.HI R4, R0, R21, RZ, 0x6 ;  /* 0x0000001500047211 */ /* 0x000fc800078f30ff */
[----:B------:R-:W-:-:S04]  /*00b0*/  LOP3.LUT R0, R4, 0xffffffc0, RZ, 0xc0, !PT ;  /* 0xffffffc004007812 */ /* 0x000fc800078ec0ff */
[----:B------:R-:W-:-:S05]  /*00c0*/  IADD3 R23, -R0, R21, RZ ;  /* 0x0000001500177210 */ /* 0x000fca0007ffe1ff */
[----:B--2---:R-:W-:-:S05]  /*00d0*/  IMAD.WIDE R2, R23, 0x4, R2 ;  /* 0x0000000417027825 */ /* 0x004fca00078e0202 */
[----:B------:R1:W2:Y:S01]  /*00e0*/  @!P2 LDG.E.EL R18, desc[UR4][R2.64] ;  /* 0x000000040212a981 */ /* 0x0002a2000c2e1900 */
[----:B---3--:R-:W-:Y:S01]  /*00f0*/  SHF.L.U32 R0, R6, 0x2, RZ ;  /* 0x0000000206007819 */ /* 0x008fe200000006ff */
[----:B------:R-:W-:Y:S01]  /*0100*/  HFMA2.MMA R17, -RZ, RZ, 0, 0 ;  /* 0x00000000ff117435 */ /* 0x000fe200000001ff */
[----:B------:R-:W-:Y:S01]  /*0110*/  SHF.L.U32 R4, R4, 0xa, RZ ;  /* 0x0000000a04047819 */ /* 0x000fe200000006ff */
[----:B------:R-:W3:Y:S01]  /*0120*/  LDC.64 R6, c[0x0][0x218] ;  /* 0x00008600ff067b82 */ /* 0x000ee20000000a00 */
[----:B------:R-:W-:Y:S02]  /*0130*/  LOP3.LUT R0, R0, 0x1fc, RZ, 0xc0, !PT ;  /* 0x000001fc00007812 */ /* 0x000fe400078ec0ff */
[----:B------:R-:W-:Y:S02]  /*0140*/  LOP3.LUT R4, R4, 0xffff0000, RZ, 0xc0, !PT ;  /* 0xffff000004047812 */ /* 0x000fe400078ec0ff */
[----:B------:R-:W-:Y:S01]  /*0150*/  MOV R20, RZ ;  /* 0x000000ff00147202 */ /* 0x000fe20000000f00 */
[----:B----4-:R-:W-:Y:S01]  /*0160*/  IMAD R16, R5, 0x400, R0 ;  /* 0x0000040005107824 */ /* 0x010fe200078e0200 */
[----:B------:R-:W-:Y:S01]  /*0170*/  IADD3 R27, R23, R4, RZ ;  /* 0x00000004171b7210 */ /* 0x000fe20007ffe0ff */
[----:B------:R-:W-:Y:S01]  /*0180*/  HFMA2.MMA R22, -RZ, RZ, 0, 0 ;  /* 0x00000000ff167435 */ /* 0x000fe200000001ff */
[----:B------:R-:W4:Y:S01]  /*0190*/  LDC.64 R4, c[0x0][0x230] ;  /* 0x00008c00ff047b82 */ /* 0x000f220000000a00 */
[----:B------:R-:W-:Y:S01]  /*01a0*/  IMAD.MOV.U32 R0, RZ, RZ, RZ ;  /* 0x000000ffff007224 */ /* 0x000fe200078e00ff */
[----:B-1----:R-:W-:-:S02]  /*01b0*/  IADD3 R2, R16, 0x200, RZ ;  /* 0x0000020010027810 */ /* 0x002fc40007ffe0ff */
[----:B------:R-:W-:Y:S02]  /*01c0*/  LEA R27, R16, R27, 0x6 ;  /* 0x0000001b101b7211 */ /* 0x000fe400078e30ff */
[----:B------:R-:W-:Y:S02]  /*01d0*/  ISETP.LT.AND P0, PT, R2, 0x400, !P2 ;  /* 0x000004000200780c */ /* 0x000fe40005701270 */
[----:B------:R-:W1:Y:S01]  /*01e0*/  LDC.64 R2, c[0x0][0x228] ;  /* 0x00008a00ff027b82 */ /* 0x000e620000000a00 */
[----:B------:R-:W-:Y:S01]  /*01f0*/  ISETP.LT.AND P1, PT, R16, 0x400, !P2 ;  /* 0x000004001000780c */ /* 0x000fe20005721270 */
[C---:B------:R-:W-:Y:S01]  /*0200*/  VIADD R25, R27.reuse, 0xc0 ;  /* 0x000000c01b197836 */ /* 0x040fe20000000000 */
[----:B------:R-:W-:Y:S01]  /*0210*/  IADD3 R13, R27, 0x80, RZ ;  /* 0x000000801b0d7810 */ /* 0x000fe20007ffe0ff */
[----:B-----5:R-:W-:Y:S01]  /*0220*/  IMAD.WIDE R8, R27, 0x4, R14 ;  /* 0x000000041b087825 */ /* 0x020fe200078e020e */
[----:B------:R-:W-:-:S03]  /*0230*/  IADD3 R11, R27, 0x40, RZ ;  /* 0x000000401b0b7810 */ /* 0x000fc60007ffe0ff */
[----:B------:R-:W-:Y:S01]  /*0240*/  IMAD.WIDE R12, R13, 0x4, R14 ;  /* 0x000000040d0c7825 */ /* 0x000fe200078e020e */
[----:B------:R-:W-:-:S03]  /*0250*/  IADD3 R29, R27, 0x8000, RZ ;  /* 0x000080001b1d7810 */ /* 0x000fc60007ffe0ff */
[----:B---3--:R-:W-:Y:S01]  /*0260*/  IMAD.WIDE R6, R23, 0x4, R6 ;  /* 0x0000000417067825 */ /* 0x008fe200078e0206 */
[----:B------:R-:W-:Y:S01]  /*0270*/  IADD3 R28, R27, 0x8080, RZ ;  /* 0x000080801b1c7810 */ /* 0x000fe20007ffe0ff */
[----:B------:R3:W5:Y:S02]  /*0280*/  @P1 LDG.E.EL R17, desc[UR4][R12.64] ;  /* 0x000000040c111981 */ /* 0x000764000c2e1900 */
[--C-:B------:R-:W-:Y:S02]  /*0290*/  IMAD.WIDE R10, R11, 0x4, R14.reuse ;  /* 0x000000040b0a7825 */ /* 0x100fe400078e020e */
[----:B------:R4:W5:Y:S02]  /*02a0*/  @!P2 LDG.E.EL R22, desc[UR4][R6.64] ;  /* 0x000000040616a981 */ /* 0x000964000c2e1900 */
[--C-:B------:R-:W-:Y:S02]  /*02b0*/  IMAD.WIDE R24, R25, 0x4, R14.reuse ;  /* 0x0000000419187825 */ /* 0x100fe400078e020e */
[----:B------:R1:W5:Y:S02]  /*02c0*/  @P1 LDG.E.EL R20, desc[UR4][R8.64] ;  /* 0x0000000408141981 */ /* 0x000364000c2e1900 */
[----:B------:R-:W-:Y:S01]  /*02d0*/  VIADD R26, R27, 0x8040 ;  /* 0x000080401b1a7836 */ /* 0x000fe20000000000 */
[----:B------:R-:W-:Y:S01]  /*02e0*/  IADD3 R27, R27, 0x80c0, RZ ;  /* 0x000080c01b1b7810 */ /* 0x000fe20007ffe0ff */
[----:B------:R1:W5:Y:S01]  /*02f0*/  @P1 LDG.E.EL R19, desc[UR4][R10.64] ;  /* 0x000000040a131981 */ /* 0x000362000c2e1900 */
[----:B---3--:R-:W-:Y:S01]  /*0300*/  IMAD.WIDE R12, R28, 0x4, R14 ;  /* 0x000000041c0c7825 */ /* 0x008fe200078e020e */
[----:B0---4-:R-:W-:-:S02]  /*0310*/  CS2R R6, SRZ ;  /* 0x0000000000067805 */ /* 0x011fc4000001ff00 */
[----:B------:R0:W3:Y:S01]  /*0320*/  @P1 LDG.E.EL R0, desc[UR4][R24.64] ;  /* 0x0000000418001981 */ /* 0x0000e2000c2e1900 */
[----:B-1----:R-:W-:-:S04]  /*0330*/  IMAD.WIDE R2, R23, 0x4, R2 ;  /* 0x0000000417027825 */ /* 0x002fc800078e0202 */
[--C-:B------:R-:W-:Y:S01]  /*0340*/  IMAD.WIDE R8, R29, 0x4, R14.reuse ;  /* 0x000000041d087825 */ /* 0x100fe200078e020e */
[----:B------:R-:W-:Y:S01]  /*0350*/  MOV R29, RZ ;  /* 0x000000ff001d7202 */ /* 0x000fe20000000f00 */
[----:B------:R1:W4:Y:S02]  /*0360*/  @!P2 LDG.E.EL R7, desc[UR4][R2.64] ;  /* 0x000000040207a981 */ /* 0x000324000c2e1900 */
[----:B------:R-:W-:Y:S01]  /*0370*/  IMAD.WIDE R10, R26, 0x4, R14 ;  /* 0x000000041a0a7825 */ /* 0x000fe200078e020e */
[----:B0-----:R-:W-:-:S03]  /*0380*/  CS2R R24, SRZ ;  /* 0x0000000000187805 */ /* 0x001fc6000001ff00 */
[----:B------:R-:W-:-:S03]  /*0390*/  IMAD.WIDE R4, R23, 0x4, R4 ;  /* 0x0000000417047825 */ /* 0x000fc600078e0204 */
[----:B------:R-:W4:Y:S01]  /*03a0*/  @P0 LDG.E.EL R24, desc[UR4][R12.64] ;  /* 0x000000040c180981 */ /* 0x000f22000c2e1900 */
[----:B------:R-:W-:Y:S01]  /*03b0*/  IMAD.WIDE R14, R27, 0x4, R14 ;  /* 0x000000041b0e7825 */ /* 0x000fe200078e020e */
[----:B-1----:R-:W0:Y:S02]  /*03c0*/  LDC.64 R2, c[0x0][0x238] ;  /* 0x00008e00ff027b82 */ /* 0x002e240000000a00 */
[----:B------:R-:W4:Y:S01]  /*03d0*/  @!P2 LDG.E.EL R6, desc[UR4][R4.64] ;  /* 0x000000040406a981 */ /* 0x000f22000c2e1900 */
[----:B------:R-:W-:-:S03]  /*03e0*/  IMAD.MOV.U32 R27, RZ, RZ, RZ ;  /* 0x000000ffff1b7224 */ /* 0x000fc600078e00ff */
[----:B------:R-:W4:Y:S04]  /*03f0*/  @P0 LDG.E.EL R29, desc[UR4][R14.64] ;  /* 0x000000040e1d0981 */ /* 0x000f28000c2e1900 */
[----:B------:R-:W4:Y:S04]  /*0400*/  @P0 LDG.E.EL R27, desc[UR4][R10.64] ;  /* 0x000000040a1b0981 */ /* 0x000f28000c2e1900 */
[----:B------:R1:W4:Y:S02]  /*0410*/  @P0 LDG.E.EL R25, desc[UR4][R8.64] ;  /* 0x0000000408190981 */ /* 0x000324000c2e1900 */
[----:B-1----:R-:W-:Y:S01]  /*0420*/  HFMA2.MMA R9, -RZ, RZ, 1.625, 0 ;  /* 0x3e800000ff097435 */ /* 0x002fe200000001ff */
[----:B------:R-:W-:Y:S01]  /*0430*/  LEA R21, R21, R16, 0xa ;  /* 0x0000001015157211 */ /* 0x000fe200078e50ff */
[----:B--2---:R-:W-:-:S04]  /*0440*/  FADD R18, R18, 9.9999997473787516356e-06 ;  /* 0x3727c5ac12127421 */ /* 0x004fc80000000000 */
[----:B------:R-:W1:Y:S02]  /*0450*/  MUFU.SQRT R14, R18 ;  /* 0x00000012000e7308 */ /* 0x000e640000002000 */
[C---:B-1----:R-:W-:Y:S02]  /*0460*/  FSETP.GT.AND P2, PT, R14.reuse, 8.50705917302346158658e+37, PT ;  /* 0x7e8000000e00780b */ /* 0x042fe40003f44000 */
[----:B------:R-:W-:-:S11]  /*0470*/  FSETP.GEU.AND P3, PT, R14, 1.175494350822287508e-38, PT ;  /* 0x008000000e00780b */ /* 0x000fd60003f6e000 */
[----:B------:R-:W-:-:S04]  /*0480*/  @P2 FMUL R14, R14, 0.25 ;  /* 0x3e8000000e0e2820 */ /* 0x000fc80000400000 */
[----:B------:R-:W-:-:S06]  /*0490*/  @!P3 FMUL R14, R14, 16777216 ;  /* 0x4b8000000e0eb820 */ /* 0x000fcc0000400000 */
[----:B------:R-:W1:Y:S01]  /*04a0*/  MUFU.RCP R14, R14 ;  /* 0x0000000e000e7308 */ /* 0x000e620000001000 */
[----:B------:R-:W-:-:S05]  /*04b0*/  FSEL R9, R9, 1, P2 ;  /* 0x3f80000009097808 */ /* 0x000fca0001000000 */
[----:B------:R-:W-:Y:S01]  /*04c0*/  @!P3 FMUL R9, R9, 16777216 ;  /* 0x4b8000000909b820 */ /* 0x000fe20000400000 */
[C---:B-----5:R-:W-:Y:S01]  /*04d0*/  FADD R5, -R22.reuse, R20 ;  /* 0x0000001416057221 */ /* 0x060fe20000000100 */
[C---:B------:R-:W-:Y:S01]  /*04e0*/  FADD R19, -R22.reuse, R19 ;  /* 0x0000001316137221 */ /* 0x040fe20000000100 */
[----:B---3--:R-:W-:Y:S01]  /*04f0*/  FADD R11, -R22, R0 ;  /* 0x00000000160b7221 */ /* 0x008fe20000000100 */
[----:B-1----:R-:W-:Y:S01]  /*0500*/  FMUL R4, R14, R9 ;  /* 0x000000090e047220 */ /* 0x002fe20000400000 */
[----:B------:R-:W-:-:S03]  /*0510*/  FADD R9, -R22, R17 ;  /* 0x0000001116097221 */ /* 0x000fc60000000100 */
[C---:B------:R-:W-:Y:S01]  /*0520*/  FMUL R11, R4.reuse, R11 ;  /* 0x0000000b040b7220 */ /* 0x040fe20000400000 */
[C---:B------:R-:W-:Y:S01]  /*0530*/  FMUL R9, R4.reuse, R9 ;  /* 0x0000000904097220 */ /* 0x040fe20000400000 */
[C---:B------:R-:W-:Y:S01]  /*0540*/  FMUL R19, R4.reuse, R19 ;  /* 0x0000001304137220 */ /* 0x040fe20000400000 */
[----:B------:R-:W-:Y:S01]  /*0550*/  FMUL R23, R4, R5 ;  /* 0x0000000504177220 */ /* 0x000fe20000400000 */
[C---:B----4-:R-:W-:Y:S01]  /*0560*/  FADD R15, -R22.reuse, R24 ;  /* 0x00000018160f7221 */ /* 0x050fe20000000100 */
[-CC-:B------:R-:W-:Y:S01]  /*0570*/  FFMA R9, R9, R7.reuse, R6.reuse ;  /* 0x0000000709097223 */ /* 0x180fe20000000006 */
[-CC-:B------:R-:W-:Y:S01]  /*0580*/  FFMA R11, R11, R7.reuse, R6.reuse ;  /* 0x000000070b0b7223 */ /* 0x180fe20000000006 */
[-CC-:B------:R-:W-:Y:S01]  /*0590*/  FFMA R19, R19, R7.reuse, R6.reuse ;  /* 0x0000000713137223 */ /* 0x180fe20000000006 */
[----:B------:R-:W-:Y:S01]  /*05a0*/  FFMA R23, R23, R7, R6 ;  /* 0x0000000717177223 */ /* 0x000fe20000000006 */
[C---:B------:R-:W-:Y:S01]  /*05b0*/  FADD R13, -R22.reuse, R29 ;  /* 0x0000001d160d7221 */ /* 0x040fe20000000100 */
[----:B------:R-:W-:Y:S01]  /*05c0*/  FSETP.GEU.AND P3, PT, R9, RZ, PT ;  /* 0x000000ff0900720b */ /* 0x000fe20003f6e000 */
[C---:B------:R-:W-:Y:S01]  /*05d0*/  FADD R17, -R22.reuse, R27 ;  /* 0x0000001b16117221 */ /* 0x040fe20000000100 */
[----:B------:R-:W-:Y:S01]  /*05e0*/  FSETP.GEU.AND P2, PT, R11, RZ, PT ;  /* 0x000000ff0b00720b */ /* 0x000fe20003f4e000 */
[----:B------:R-:W-:Y:S01]  /*05f0*/  FADD R25, -R22, R25 ;  /* 0x0000001916197221 */ /* 0x000fe20000000100 */
[----:B------:R-:W-:Y:S01]  /*0600*/  FSETP.GEU.AND P4, PT, R19, RZ, PT ;  /* 0x000000ff1300720b */ /* 0x000fe20003f8e000 */
[C---:B------:R-:W-:Y:S01]  /*0610*/  FMUL R13, R4.reuse, R13 ;  /* 0x0000000d040d7220 */ /* 0x040fe20000400000 */
[----:B------:R-:W-:Y:S01]  /*0620*/  FSETP.GEU.AND P5, PT, R23, RZ, PT ;  /* 0x000000ff1700720b */ /* 0x000fe20003fae000 */
[C---:B------:R-:W-:Y:S01]  /*0630*/  FMUL R15, R4.reuse, R15 ;  /* 0x0000000f040f7220 */ /* 0x040fe20000400000 */
[C---:B------:R-:W-:Y:S01]  /*0640*/  FMUL R17, R4.reuse, R17 ;  /* 0x0000001104117220 */ /* 0x040fe20000400000 */
[----:B------:R-:W-:Y:S01]  /*0650*/  FMUL R25, R4, R25 ;  /* 0x0000001904197220 */ /* 0x000fe20000400000 */
[----:B------:R-:W-:Y:S01]  /*0660*/  SEL R10, R9, RZ, P3 ;  /* 0x000000ff090a7207 */ /* 0x000fe20001800000 */
[----:B0-----:R-:W-:Y:S01]  /*0670*/  IMAD.WIDE R4, R21, 0x4, R2 ;  /* 0x0000000415047825 */ /* 0x001fe200078e0202 */
[----:B------:R-:W-:-:S03]  /*0680*/  SEL R11, R11, RZ, P2 ;  /* 0x000000ff0b0b7207 */ /* 0x000fc60001000000 */
[-CC-:B------:R-:W-:Y:S01]  /*0690*/  FFMA R25, R25, R7.reuse, R6.reuse ;  /* 0x0000000719197223 */ /* 0x180fe20000000006 */
[----:B------:R-:W-:Y:S01]  /*06a0*/  SEL R9, R19, RZ, P4 ;  /* 0x000000ff13097207 */ /* 0x000fe20002000000 */
[-CC-:B------:R-:W-:Y:S01]  /*06b0*/  FFMA R13, R13, R7.reuse, R6.reuse ;  /* 0x000000070d0d7223 */ /* 0x180fe20000000006 */
[----:B------:R-:W-:Y:S01]  /*06c0*/  SEL R8, R23, RZ, P5 ;  /* 0x000000ff17087207 */ /* 0x000fe20002800000 */
[-CC-:B------:R-:W-:Y:S01]  /*06d0*/  FFMA R15, R15, R7.reuse, R6.reuse ;  /* 0x000000070f0f7223 */ /* 0x180fe20000000006 */
[----:B------:R-:W-:Y:S01]  /*06e0*/  FFMA R17, R17, R7, R6 ;  /* 0x0000000711117223 */ /* 0x000fe20000000006 */
[----:B------:R-:W-:Y:S02]  /*06f0*/  IADD3 R27, R21, 0x200, RZ ;  /* 0x00000200151b7810 */ /* 0x000fe40007ffe0ff */
[----:B------:R0:W-:Y:S01]  /*0700*/  @P1 STG.E.128 desc[UR4][R4.64], R8 ;  /* 0x0000000804001986 */ /* 0x0001e2000c101d04 */
[----:B------:R-:W-:Y:S02]  /*0710*/  FSETP.GEU.AND P1, PT, R13, RZ, PT ;  /* 0x000000ff0d00720b */ /* 0x000fe40003f2e000 */
[----:B------:R-:W-:-:S02]  /*0720*/  FSETP.GEU.AND P2, PT, R15, RZ, PT ;  /* 0x000000ff0f00720b */ /* 0x000fc40003f4e000 */
[----:B------:R-:W-:Y:S02]  /*0730*/  FSETP.GEU.AND P3, PT, R17, RZ, PT ;  /* 0x000000ff1100720b */ /* 0x000fe40003f6e000 */
[----:B------:R-:W-:Y:S01]  /*0740*/  FSETP.GEU.AND P4, PT, R25, RZ, PT ;  /* 0x000000ff1900720b */ /* 0x000fe20003f8e000 */
[----:B------:R-:W-:Y:S01]  /*0750*/  IMAD.WIDE R2, R27, 0x4, R2 ;  /* 0x000000041b027825 */ /* 0x000fe200078e0202 */
[----:B------:R-:W-:Y:S02]  /*0760*/  SEL R19, R13, RZ, P1 ;  /* 0x000000ff0d137207 */ /* 0x000fe40000800000 */
[----:B------:R-:W-:Y:S02]  /*0770*/  SEL R18, R15, RZ, P2 ;  /* 0x000000ff0f127207 */ /* 0x000fe40001000000 */
[----:B------:R-:W-:Y:S02]  /*0780*/  SEL R17, R17, RZ, P3 ;  /* 0x000000ff11117207 */ /* 0x000fe40001800000 */
[----:B------:R-:W-:Y:S01]  /*0790*/  SEL R16, R25, RZ, P4 ;  /* 0x000000ff19107207 */ /* 0x000fe20002000000 */
[----:B0-----:R-:W-:Y:S06]  /*07a0*/  @!P0 EXIT ;  /* 0x000000000000894d */ /* 0x001fec0003800000 */
[----:B------:R-:W-:Y:S01]  /*07b0*/  STG.E.128 desc[UR4][R2.64], R16 ;  /* 0x0000001002007986 */ /* 0x000fe2000c101d04 */
[----:B------:R-:W-:Y:S05]  /*07c0*/  EXIT ;  /* 0x000000000000794d */ /* 0x000fea0003800000 */
.L_x_0:
[----:B------:R-:W-:-:S00]  /*07d0*/  BRA `(.L_x_0) ;  /* 0xfffffffc00fc7947 */ /* 0x000fc0000383ffff */
[----:B------:R-:W-:-:S00]  /*07e0*/  NOP ;  /* 0x0000000000007918 */ /* 0x000fc00000000000 */
        /* <DEDUP_REMOVED lines=9> */
.L_x_1:


//--------------------- .nv.global.init           --------------------------
	.section	.nv.global.init,"aw",@progbits
.nv.global.init:
	.type		_$_str,@object
	.size		_$_str,(_$_str_$_2 - _$_str)
_$_str:
        /*0000*/ 	.byte	0x5f, 0x5f, 0x43, 0x55, 0x44, 0x41, 0x5f, 0x46, 0x54, 0x5a, 0x00
	.type		_$_str_$_2,@object
	.size		_$_str_$_2,(.L_1 - _$_str_$_2)
_$_str_$_2:
        /*000b*/ 	.byte	0x5f, 0x5f, 0x43, 0x55, 0x44, 0x41, 0x5f, 0x50, 0x52, 0x45, 0x43, 0x5f, 0x53, 0x51, 0x52, 0x54
        /*001b*/ 	.byte	0x00
.L_1:


//--------------------- .nv.constant0.triton_poi_fused__native_batch_norm_legit_no_training_relu_9 --------------------------
	.section	.nv.constant0.triton_poi_fused__native_batch_norm_legit_no_training_relu_9,"a",@progbits
	.sectionflags	@""
	.align	4
.nv.constant0.triton_poi_fused__native_batch_norm_legit_no_training_relu_9:
	.zero		584
